//
// Generated by NVIDIA NVVM Compiler
//
// Compiler Build ID: CL-36424714
// Cuda compilation tools, release 13.0, V13.0.88
// Based on NVVM 20.0.0
//

.version 9.0
.target sm_100
.address_size 64

	// .globl	_Z3addPfS_

.visible .entry _Z3addPfS_(
	.param .u64 .ptr .align 1 _Z3addPfS__param_0,
	.param .u64 .ptr .align 1 _Z3addPfS__param_1
)
{
	.reg .b32 	%r<5>;
	.reg .b32 	%f<2>;
	.reg .b64 	%rd<8>;

	ld.param.u64 	%rd1, [_Z3addPfS__param_0];
	ld.param.u64 	%rd2, [_Z3addPfS__param_1];
	cvta.to.global.u64 	%rd3, %rd2;
	cvta.to.global.u64 	%rd4, %rd1;
	mov.u32 	%r1, %tid.x;
	mov.u32 	%r2, %ctaid.x;
	mov.u32 	%r3, %ntid.x;
	mad.lo.s32 	%r4, %r2, %r3, %r1;
	mul.wide.s32 	%rd5, %r4, 4;
	add.s64 	%rd6, %rd4, %rd5;
	ld.global.f32 	%f1, [%rd6];
	add.s64 	%rd7, %rd3, %rd5;
	st.global.f32 	[%rd7], %f1;
	ret;

}


// ===== COMPILED SASS (sm_100) =====

	.target	sm_100

	.elftype	@"ET_EXEC"


//--------------------- .note.nv.tkinfo           --------------------------
	.section	.note.nv.tkinfo,"",@"SHT_NOTE"
	.sectionflags	@"SHF_NOTE_NV_TKINFO"
	.tkinfo
        /*0018*/ 	.word	0x00000002
        /*0030*/ 	.string	""
        /*0030*/ 	.string	"ptxas"
        /*0030*/ 	.string	"Cuda compilation tools, release 13.0, V13.0.88"
        /*0030*/ 	.string	"Build cuda_13.0.r13.0/compiler.36424714_0"
        /*0030*/ 	.string	"-arch sm_100 -m 64 "



//--------------------- .note.nv.cuinfo           --------------------------
	.section	.note.nv.cuinfo,"",@"SHT_NOTE"
	.sectionflags	@"SHF_NOTE_NV_CUINFO"
        /*0018*/ 	.short	0x0002
        /*001a*/ 	.short	0x0064
        /*001c*/ 	.short	0x0082
	.zero		2


//--------------------- .nv.info                  --------------------------
	.section	.nv.info,"",@"SHT_CUDA_INFO"
	.align	4


	//----- nvinfo : EIATTR_REGCOUNT
	.align		4
        /*0000*/ 	.byte	0x04, 0x2f
        /*0002*/ 	.short	(.L_1 - .L_0)
	.align		4
.L_0:
        /*0004*/ 	.word	index@(_Z3addPfS_)
        /*0008*/ 	.word	0x0000000a


	//----- nvinfo : EIATTR_FRAME_SIZE
	.align		4
.L_1:
        /*000c*/ 	.byte	0x04, 0x11
        /*000e*/ 	.short	(.L_3 - .L_2)
	.align		4
.L_2:
        /*0010*/ 	.word	index@(_Z3addPfS_)
        /*0014*/ 	.word	0x00000000


	//----- nvinfo : EIATTR_MIN_STACK_SIZE
	.align		4
.L_3:
        /*0018*/ 	.byte	0x04, 0x12
        /*001a*/ 	.short	(.L_5 - .L_4)
	.align		4
.L_4:
        /*001c*/ 	.word	index@(_Z3addPfS_)
        /*0020*/ 	.word	0x00000000
.L_5:


//--------------------- .nv.compat                --------------------------
	.section	.nv.compat,"",@"SHT_CUDA_COMPAT_INFO"
	.align	4
        /*0000*/ 	.byte	0x02, 0x09, 0x00, 0x00, 0x02, 0x02, 0x01, 0x00, 0x02, 0x05, 0x05, 0x00, 0x03, 0x07, 0x01, 0x01
        /*0010*/ 	.byte	0x02, 0x03, 0x00, 0x00, 0x02, 0x06, 0x01, 0x00, 0x04, 0x0b, 0x08, 0x00, 0x09, 0x00, 0x00, 0x00
        /*0020*/ 	.byte	0x00, 0x00, 0x00, 0x00


//--------------------- .nv.info._Z3addPfS_       --------------------------
	.section	.nv.info._Z3addPfS_,"",@"SHT_CUDA_INFO"
	.sectionflags	@""
	.align	4


	//----- nvinfo : EIATTR_CUDA_API_VERSION
	.align		4
        /*0000*/ 	.byte	0x04, 0x37
        /*0002*/ 	.short	(.L_7 - .L_6)
.L_6:
        /*0004*/ 	.word	0x00000082


	//----- nvinfo : EIATTR_KPARAM_INFO
	.align		4
.L_7:
        /*0008*/ 	.byte	0x04, 0x17
        /*000a*/ 	.short	(.L_9 - .L_8)
.L_8:
        /*000c*/ 	.word	0x00000000
        /*0010*/ 	.short	0x0001
        /*0012*/ 	.short	0x0008
        /*0014*/ 	.byte	0x00, 0xf5, 0x21, 0x00


	//----- nvinfo : EIATTR_KPARAM_INFO
	.align		4
.L_9:
        /*0018*/ 	.byte	0x04, 0x17
        /*001a*/ 	.short	(.L_11 - .L_10)
.L_10:
        /*001c*/ 	.word	0x00000000
        /*0020*/ 	.short	0x0000
        /*0022*/ 	.short	0x0000
        /*0024*/ 	.byte	0x00, 0xf5, 0x21, 0x00


	//----- nvinfo : EIATTR_SPARSE_MMA_MASK
	.align		4
.L_11:
        /*0028*/ 	.byte	0x03, 0x50
        /*002a*/ 	.short	0x0000


	//----- nvinfo : EIATTR_MAXREG_COUNT
	.align		4
        /*002c*/ 	.byte	0x03, 0x1b
        /*002e*/ 	.short	0x00ff


	//----- nvinfo : EIATTR_MERCURY_ISA_VERSION
	.align		4
        /*0030*/ 	.byte	0x03, 0x5f
        /*0032*/ 	.short	0x0101


	//----- nvinfo : EIATTR_VRC_CTA_INIT_COUNT
	.align		4
        /*0034*/ 	.byte	0x02, 0x4a
	.zero		1
	.zero		1


	//----- nvinfo : EIATTR_EXIT_INSTR_OFFSETS
	.align		4
        /*0038*/ 	.byte	0x04, 0x1c
        /*003a*/ 	.short	(.L_13 - .L_12)


	//   ....[0]....
.L_12:
        /*003c*/ 	.word	0x000000c0


	//----- nvinfo : EIATTR_CBANK_PARAM_SIZE
	.align		4
.L_13:
        /*0040*/ 	.byte	0x03, 0x19
        /*0042*/ 	.short	0x0010


	//----- nvinfo : EIATTR_PARAM_CBANK
	.align		4
        /*0044*/ 	.byte	0x04, 0x0a
        /*0046*/ 	.short	(.L_15 - .L_14)
	.align		4
.L_14:
        /*0048*/ 	.word	index@(.nv.constant0._Z3addPfS_)
        /*004c*/ 	.short	0x0380
        /*004e*/ 	.short	0x0010


	//----- nvinfo : EIATTR_SW_WAR
	.align		4
.L_15:
        /*0050*/ 	.byte	0x04, 0x36
        /*0052*/ 	.short	(.L_17 - .L_16)
.L_16:
        /*0054*/ 	.word	0x00000008
.L_17:


//--------------------- .nv.callgraph             --------------------------
	.section	.nv.callgraph,"",@"SHT_CUDA_CALLGRAPH"
	.align	4
	.sectionentsize	8
	.align		4
        /*0000*/ 	.word	0x00000000
	.align		4
        /*0004*/ 	.word	0xffffffff
	.align		4
        /*0008*/ 	.word	0x00000000
	.align		4
        /*000c*/ 	.word	0xfffffffe
	.align		4
        /*0010*/ 	.word	0x00000000
	.align		4
        /*0014*/ 	.word	0xfffffffd
	.align		4
        /*0018*/ 	.word	0x00000000
	.align		4
        /*001c*/ 	.word	0xfffffffc


//--------------------- .text._Z3addPfS_          --------------------------
	.section	.text._Z3addPfS_,"ax",@progbits
	.align	128
        .global         _Z3addPfS_
        .type           _Z3addPfS_,@function
        .size           _Z3addPfS_,(.L_x_1 - _Z3addPfS_)
        .other          _Z3addPfS_,@"STO_CUDA_ENTRY STV_DEFAULT"
_Z3addPfS_:
.text._Z3addPfS_:
[----:B------:R-:W-:Y:S01]  /*0000*/  LDC R1, c[0x0][0x37c] ;  /* 0x0000df00ff017b82 */ /* 0x000fe20000000800 */
[----:B------:R-:W0:Y:S07]  /*0010*/  S2R R7, SR_TID.X ;  /* 0x0000000000077919 */ /* 0x000e2e0000002100 */
[----:B------:R-:W0:Y:S01]  /*0020*/  S2UR UR6, SR_CTAID.X ;  /* 0x00000000000679c3 */ /* 0x000e220000002500 */
[----:B------:R-:W1:Y:S07]  /*0030*/  LDCU.64 UR4, c[0x0][0x358] ;  /* 0x00006b00ff0477ac */ /* 0x000e6e0008000a00 */
[----:B------:R-:W0:Y:S08]  /*0040*/  LDC R0, c[0x0][0x360] ;  /* 0x0000d800ff007b82 */ /* 0x000e300000000800 */
[----:B------:R-:W2:Y:S08]  /*0050*/  LDC.64 R2, c[0x0][0x380] ;  /* 0x0000e000ff027b82 */ /* 0x000eb00000000a00 */
[----:B------:R-:W3:Y:S01]  /*0060*/  LDC.64 R4, c[0x0][0x388] ;  /* 0x0000e200ff047b82 */ /* 0x000ee20000000a00 */
[----:B0-----:R-:W-:-:S04]  /*0070*/  IMAD R7, R0, UR6, R7 ;  /* 0x0000000600077c24 */ /* 0x001fc8000f8e0207 */
[----:B--2---:R-:W-:-:S06]  /*0080*/  IMAD.WIDE R2, R7, 0x4, R2 ;  /* 0x0000000407027825 */ /* 0x004fcc00078e0202 */
[----:B-1----:R-:W2:Y:S01]  /*0090*/  LDG.E R3, desc[UR4][R2.64] ;  /* 0x0000000402037981 */ /* 0x002ea2000c1e1900 */
[----:B---3--:R-:W-:-:S05]  /*00a0*/  IMAD.WIDE R4, R7, 0x4, R4 ;  /* 0x0000000407047825 */ /* 0x008fca00078e0204 */
[----:B--2---:R-:W-:Y:S01]  /*00b0*/  STG.E desc[UR4][R4.64], R3 ;  /* 0x0000000304007986 */ /* 0x004fe2000c101904 */
[----:B------:R-:W-:Y:S05]  /*00c0*/  EXIT ;  /* 0x000000000000794d */ /* 0x000fea0003800000 */
.L_x_0:
[----:B------:R-:W-:-:S00]  /*00d0*/  BRA `(.L_x_0) ;  /* 0xfffffffc00fc7947 */ /* 0x000fc0000383ffff */
[----:B------:R-:W-:-:S00]  /*00e0*/  NOP ;  /* 0x0000000000007918 */ /* 0x000fc00000000000 */
        /* <DEDUP_REMOVED lines=9> */
.L_x_1:


//--------------------- .nv.shared.reserved.0     --------------------------
	.section	.nv.shared.reserved.0,"aw",@nobits
	.weak		__nv_reservedSMEM_offset_0_alias
	.size		__nv_reservedSMEM_offset_0_alias, 0, 64
	.other		__nv_reservedSMEM_offset_0_alias,@"STO_CUDA_RESERVED_SHARED STV_DEFAULT"
__nv_reservedSMEM_offset_0_alias:
	.zero		0
	.zero		64


//--------------------- .nv.constant0._Z3addPfS_  --------------------------
	.section	.nv.constant0._Z3addPfS_,"a",@progbits
	.sectionflags	@""
	.align	4
.nv.constant0._Z3addPfS_:
	.zero		912


//--------------------- SYMBOLS --------------------------

	.type		.nv.reservedSmem.offset0,@object
	.size		.nv.reservedSmem.offset0,0x4
